//
// Generated by NVIDIA NVVM Compiler
//
// Compiler Build ID: CL-36424714
// Cuda compilation tools, release 13.0, V13.0.88
// Based on NVVM 20.0.0
//

.version 9.0
.target sm_100
.address_size 64

	// .globl	add

.visible .entry add(
	.param .u32 add_param_0,
	.param .u32 add_param_1,
	.param .u64 .ptr .align 1 add_param_2
)
{
	.reg .b32 	%r<4>;
	.reg .b64 	%rd<3>;

	ld.param.u32 	%r1, [add_param_0];
	ld.param.u32 	%r2, [add_param_1];
	ld.param.u64 	%rd1, [add_param_2];
	cvta.to.global.u64 	%rd2, %rd1;
	add.s32 	%r3, %r2, %r1;
	st.global.u32 	[%rd2], %r3;
	ret;

}


// ===== COMPILED SASS (sm_100) =====

	.target	sm_100

	.elftype	@"ET_EXEC"


//--------------------- .note.nv.tkinfo           --------------------------
	.section	.note.nv.tkinfo,"",@"SHT_NOTE"
	.sectionflags	@"SHF_NOTE_NV_TKINFO"
	.tkinfo
        /*0018*/ 	.word	0x00000002
        /*0030*/ 	.string	""
        /*0030*/ 	.string	"ptxas"
        /*0030*/ 	.string	"Cuda compilation tools, release 13.0, V13.0.88"
        /*0030*/ 	.string	"Build cuda_13.0.r13.0/compiler.36424714_0"
        /*0030*/ 	.string	"-arch sm_100 -m 64 "



//--------------------- .note.nv.cuinfo           --------------------------
	.section	.note.nv.cuinfo,"",@"SHT_NOTE"
	.sectionflags	@"SHF_NOTE_NV_CUINFO"
        /*0018*/ 	.short	0x0002
        /*001a*/ 	.short	0x0064
        /*001c*/ 	.short	0x0082
	.zero		2


//--------------------- .nv.info                  --------------------------
	.section	.nv.info,"",@"SHT_CUDA_INFO"
	.align	4


	//----- nvinfo : EIATTR_REGCOUNT
	.align		4
        /*0000*/ 	.byte	0x04, 0x2f
        /*0002*/ 	.short	(.L_1 - .L_0)
	.align		4
.L_0:
        /*0004*/ 	.word	index@(add)
        /*0008*/ 	.word	0x00000008


	//----- nvinfo : EIATTR_FRAME_SIZE
	.align		4
.L_1:
        /*000c*/ 	.byte	0x04, 0x11
        /*000e*/ 	.short	(.L_3 - .L_2)
	.align		4
.L_2:
        /*0010*/ 	.word	index@(add)
        /*0014*/ 	.word	0x00000000


	//----- nvinfo : EIATTR_MIN_STACK_SIZE
	.align		4
.L_3:
        /*0018*/ 	.byte	0x04, 0x12
        /*001a*/ 	.short	(.L_5 - .L_4)
	.align		4
.L_4:
        /*001c*/ 	.word	index@(add)
        /*0020*/ 	.word	0x00000000
.L_5:


//--------------------- .nv.compat                --------------------------
	.section	.nv.compat,"",@"SHT_CUDA_COMPAT_INFO"
	.align	4
        /*0000*/ 	.byte	0x02, 0x09, 0x00, 0x00, 0x02, 0x02, 0x01, 0x00, 0x02, 0x05, 0x05, 0x00, 0x03, 0x07, 0x01, 0x01
        /*0010*/ 	.byte	0x02, 0x03, 0x00, 0x00, 0x02, 0x06, 0x01, 0x00, 0x04, 0x0b, 0x08, 0x00, 0x09, 0x00, 0x00, 0x00
        /*0020*/ 	.byte	0x00, 0x00, 0x00, 0x00


//--------------------- .nv.info.add              --------------------------
	.section	.nv.info.add,"",@"SHT_CUDA_INFO"
	.sectionflags	@""
	.align	4


	//----- nvinfo : EIATTR_CUDA_API_VERSION
	.align		4
        /*0000*/ 	.byte	0x04, 0x37
        /*0002*/ 	.short	(.L_7 - .L_6)
.L_6:
        /*0004*/ 	.word	0x00000082


	//----- nvinfo : EIATTR_KPARAM_INFO
	.align		4
.L_7:
        /*0008*/ 	.byte	0x04, 0x17
        /*000a*/ 	.short	(.L_9 - .L_8)
.L_8:
        /*000c*/ 	.word	0x00000000
        /*0010*/ 	.short	0x0002
        /*0012*/ 	.short	0x0008
        /*0014*/ 	.byte	0x00, 0xf5, 0x21, 0x00


	//----- nvinfo : EIATTR_KPARAM_INFO
	.align		4
.L_9:
        /*0018*/ 	.byte	0x04, 0x17
        /*001a*/ 	.short	(.L_11 - .L_10)
.L_10:
        /*001c*/ 	.word	0x00000000
        /*0020*/ 	.short	0x0001
        /*0022*/ 	.short	0x0004
        /*0024*/ 	.byte	0x00, 0xf0, 0x11, 0x00


	//----- nvinfo : EIATTR_KPARAM_INFO
	.align		4
.L_11:
        /*0028*/ 	.byte	0x04, 0x17
        /*002a*/ 	.short	(.L_13 - .L_12)
.L_12:
        /*002c*/ 	.word	0x00000000
        /*0030*/ 	.short	0x0000
        /*0032*/ 	.short	0x0000
        /*0034*/ 	.byte	0x00, 0xf0, 0x11, 0x00


	//----- nvinfo : EIATTR_SPARSE_MMA_MASK
	.align		4
.L_13:
        /*0038*/ 	.byte	0x03, 0x50
        /*003a*/ 	.short	0x0000


	//----- nvinfo : EIATTR_MAXREG_COUNT
	.align		4
        /*003c*/ 	.byte	0x03, 0x1b
        /*003e*/ 	.short	0x00ff


	//----- nvinfo : EIATTR_MERCURY_ISA_VERSION
	.align		4
        /*0040*/ 	.byte	0x03, 0x5f
        /*0042*/ 	.short	0x0101


	//----- nvinfo : EIATTR_VRC_CTA_INIT_COUNT
	.align		4
        /*0044*/ 	.byte	0x02, 0x4a
	.zero		1
	.zero		1


	//----- nvinfo : EIATTR_EXIT_INSTR_OFFSETS
	.align		4
        /*0048*/ 	.byte	0x04, 0x1c
        /*004a*/ 	.short	(.L_15 - .L_14)


	//   ....[0]....
.L_14:
        /*004c*/ 	.word	0x00000060


	//----- nvinfo : EIATTR_CBANK_PARAM_SIZE
	.align		4
.L_15:
        /*0050*/ 	.byte	0x03, 0x19
        /*0052*/ 	.short	0x0010


	//----- nvinfo : EIATTR_PARAM_CBANK
	.align		4
        /*0054*/ 	.byte	0x04, 0x0a
        /*0056*/ 	.short	(.L_17 - .L_16)
	.align		4
.L_16:
        /*0058*/ 	.word	index@(.nv.constant0.add)
        /*005c*/ 	.short	0x0380
        /*005e*/ 	.short	0x0010


	//----- nvinfo : EIATTR_SW_WAR
	.align		4
.L_17:
        /*0060*/ 	.byte	0x04, 0x36
        /*0062*/ 	.short	(.L_19 - .L_18)
.L_18:
        /*0064*/ 	.word	0x00000008
.L_19:


//--------------------- .nv.callgraph             --------------------------
	.section	.nv.callgraph,"",@"SHT_CUDA_CALLGRAPH"
	.align	4
	.sectionentsize	8
	.align		4
        /*0000*/ 	.word	0x00000000
	.align		4
        /*0004*/ 	.word	0xffffffff
	.align		4
        /*0008*/ 	.word	0x00000000
	.align		4
        /*000c*/ 	.word	0xfffffffe
	.align		4
        /*0010*/ 	.word	0x00000000
	.align		4
        /*0014*/ 	.word	0xfffffffd
	.align		4
        /*0018*/ 	.word	0x00000000
	.align		4
        /*001c*/ 	.word	0xfffffffc


//--------------------- .text.add                 --------------------------
	.section	.text.add,"ax",@progbits
	.align	128
        .global         add
        .type           add,@function
        .size           add,(.L_x_1 - add)
        .other          add,@"STO_CUDA_ENTRY STV_DEFAULT"
add:
.text.add:
[----:B------:R-:W-:Y:S08]  /*0000*/  LDC R1, c[0x0][0x37c] ;  /* 0x0000df00ff017b82 */ /* 0x000ff00000000800 */
[----:B------:R-:W0:Y:S01]  /*0010*/  LDC.64 R4, c[0x0][0x380] ;  /* 0x0000e000ff047b82 */ /* 0x000e220000000a00 */
[----:B------:R-:W1:Y:S07]  /*0020*/  LDCU.64 UR4, c[0x0][0x358] ;  /* 0x00006b00ff0477ac */ /* 0x000e6e0008000a00 */
[----:B------:R-:W1:Y:S01]  /*0030*/  LDC.64 R2, c[0x0][0x388] ;  /* 0x0000e200ff027b82 */ /* 0x000e620000000a00 */
[----:B0-----:R-:W-:-:S05]  /*0040*/  IADD3 R5, PT, PT, R5, R4, RZ ;  /* 0x0000000405057210 */ /* 0x001fca0007ffe0ff */
[----:B-1----:R-:W-:Y:S01]  /*0050*/  STG.E desc[UR4][R2.64], R5 ;  /* 0x0000000502007986 */ /* 0x002fe2000c101904 */
[----:B------:R-:W-:Y:S05]  /*0060*/  EXIT ;  /* 0x000000000000794d */ /* 0x000fea0003800000 */
.L_x_0:
[----:B------:R-:W-:-:S00]  /*0070*/  BRA `(.L_x_0) ;  /* 0xfffffffc00fc7947 */ /* 0x000fc0000383ffff */
[----:B------:R-:W-:-:S00]  /*0080*/  NOP ;  /* 0x0000000000007918 */ /* 0x000fc00000000000 */
[----:B------:R-:W-:-:S00]  /*0090*/  NOP ;  /* 0x0000000000007918 */ /* 0x000fc00000000000 */
[----:B------:R-:W-:-:S00]  /*00a0*/  NOP ;  /* 0x0000000000007918 */ /* 0x000fc00000000000 */
[----:B------:R-:W-:-:S00]  /*00b0*/  NOP ;  /* 0x0000000000007918 */ /* 0x000fc00000000000 */
[----:B------:R-:W-:-:S00]  /*00c0*/  NOP ;  /* 0x0000000000007918 */ /* 0x000fc00000000000 */
[----:B------:R-:W-:-:S00]  /*00d0*/  NOP ;  /* 0x0000000000007918 */ /* 0x000fc00000000000 */
[----:B------:R-:W-:-:S00]  /*00e0*/  NOP ;  /* 0x0000000000007918 */ /* 0x000fc00000000000 */
[----:B------:R-:W-:-:S00]  /*00f0*/  NOP ;  /* 0x0000000000007918 */ /* 0x000fc00000000000 */
.L_x_1:


//--------------------- .nv.shared.reserved.0     --------------------------
	.section	.nv.shared.reserved.0,"aw",@nobits
	.weak		__nv_reservedSMEM_offset_0_alias
	.size		__nv_reservedSMEM_offset_0_alias, 0, 64
	.other		__nv_reservedSMEM_offset_0_alias,@"STO_CUDA_RESERVED_SHARED STV_DEFAULT"
__nv_reservedSMEM_offset_0_alias:
	.zero		0
	.zero		64


//--------------------- .nv.constant0.add         --------------------------
	.section	.nv.constant0.add,"a",@progbits
	.sectionflags	@""
	.align	4
.nv.constant0.add:
	.zero		912


//--------------------- SYMBOLS --------------------------

	.type		.nv.reservedSmem.offset0,@object
	.size		.nv.reservedSmem.offset0,0x4
